	.headerflags	@"EF_CUDA_TEXMODE_UNIFIED EF_CUDA_64BIT_ADDRESS EF_CUDA_ACCELERATORS EF_CUDA_SM90 EF_CUDA_VIRTUAL_SM(EF_CUDA_SM90)"
	.elftype	@"ET_EXEC"


//--------------------- .nv.info                  --------------------------
	.section	.nv.info,"",@"SHT_CUDA_INFO"
	.align	4


	//----- nvinfo : EIATTR_REGCOUNT
	.align		4
        /*0000*/ 	.byte	0x04, 0x2f
        /*0002*/ 	.short	(.L_1 - .L_0)
	.align		4
.L_0:
        /*0004*/ 	.word	index@(triton_poi_fused__unsafe_index_add_leaky_relu_mul_sub_6)
        /*0008*/ 	.word	0x0000001c


	//----- nvinfo : EIATTR_MIN_STACK_SIZE
	.align		4
.L_1:
        /*000c*/ 	.byte	0x04, 0x12
        /*000e*/ 	.short	(.L_3 - .L_2)
	.align		4
.L_2:
        /*0010*/ 	.word	index@(triton_poi_fused__unsafe_index_add_leaky_relu_mul_sub_6)
        /*0014*/ 	.word	0x00000000


	//----- nvinfo : EIATTR_FRAME_SIZE
	.align		4
.L_3:
        /*0018*/ 	.byte	0x04, 0x11
        /*001a*/ 	.short	(.L_5 - .L_4)
	.align		4
.L_4:
        /*001c*/ 	.word	index@(triton_poi_fused__unsafe_index_add_leaky_relu_mul_sub_6)
        /*0020*/ 	.word	0x00000000


	//----- nvinfo : EIATTR_MIN_STACK_SIZE
	.align		4
.L_5:
        /*0024*/ 	.byte	0x04, 0x12
        /*0026*/ 	.short	(.L_7 - .L_6)
	.align		4
.L_6:
        /*0028*/ 	.word	index@(triton_poi_fused__unsafe_index_add_leaky_relu_mul_sub_6)
        /*002c*/ 	.word	0x00000000
.L_7:


//--------------------- .nv.info.triton_poi_fused__unsafe_index_add_leaky_relu_mul_sub_6 --------------------------
	.section	.nv.info.triton_poi_fused__unsafe_index_add_leaky_relu_mul_sub_6,"",@"SHT_CUDA_INFO"
	.sectionflags	@""
	.align	4


	//----- nvinfo : EIATTR_CUDA_API_VERSION
	.align		4
        /*0000*/ 	.byte	0x04, 0x37
        /*0002*/ 	.short	(.L_9 - .L_8)
.L_8:
        /*0004*/ 	.word	0x0000007c


	//----- nvinfo : EIATTR_KPARAM_INFO
	.align		4
.L_9:
        /*0008*/ 	.byte	0x04, 0x17
        /*000a*/ 	.short	(.L_11 - .L_10)
.L_10:
        /*000c*/ 	.word	0x00000000
        /*0010*/ 	.short	0x0008
        /*0012*/ 	.short	0x0040
        /*0014*/ 	.byte	0x00, 0xf0, 0x11, 0x00


	//----- nvinfo : EIATTR_KPARAM_INFO
	.align		4
.L_11:
        /*0018*/ 	.byte	0x04, 0x17
        /*001a*/ 	.short	(.L_13 - .L_12)
.L_12:
        /*001c*/ 	.word	0x00000000
        /*0020*/ 	.short	0x0007
        /*0022*/ 	.short	0x0038
        /*0024*/ 	.byte	0x00, 0xf4, 0x21, 0x00


	//----- nvinfo : EIATTR_KPARAM_INFO
	.align		4
.L_13:
        /*0028*/ 	.byte	0x04, 0x17
        /*002a*/ 	.short	(.L_15 - .L_14)
.L_14:
        /*002c*/ 	.word	0x00000000
        /*0030*/ 	.short	0x0006
        /*0032*/ 	.short	0x0030
        /*0034*/ 	.byte	0x00, 0xf4, 0x21, 0x00


	//----- nvinfo : EIATTR_KPARAM_INFO
	.align		4
.L_15:
        /*0038*/ 	.byte	0x04, 0x17
        /*003a*/ 	.short	(.L_17 - .L_16)
.L_16:
        /*003c*/ 	.word	0x00000000
        /*0040*/ 	.short	0x0005
        /*0042*/ 	.short	0x0028
        /*0044*/ 	.byte	0x00, 0xf4, 0x21, 0x00


	//----- nvinfo : EIATTR_KPARAM_INFO
	.align		4
.L_17:
        /*0048*/ 	.byte	0x04, 0x17
        /*004a*/ 	.short	(.L_19 - .L_18)
.L_18:
        /*004c*/ 	.word	0x00000000
        /*0050*/ 	.short	0x0004
        /*0052*/ 	.short	0x0020
        /*0054*/ 	.byte	0x00, 0xf4, 0x21, 0x00


	//----- nvinfo : EIATTR_KPARAM_INFO
	.align		4
.L_19:
        /*0058*/ 	.byte	0x04, 0x17
        /*005a*/ 	.short	(.L_21 - .L_20)
.L_20:
        /*005c*/ 	.word	0x00000000
        /*0060*/ 	.short	0x0003
        /*0062*/ 	.short	0x0018
        /*0064*/ 	.byte	0x00, 0xf4, 0x21, 0x00


	//----- nvinfo : EIATTR_KPARAM_INFO
	.align		4
.L_21:
        /*0068*/ 	.byte	0x04, 0x17
        /*006a*/ 	.short	(.L_23 - .L_22)
.L_22:
        /*006c*/ 	.word	0x00000000
        /*0070*/ 	.short	0x0002
        /*0072*/ 	.short	0x0010
        /*0074*/ 	.byte	0x00, 0xf4, 0x21, 0x00


	//----- nvinfo : EIATTR_KPARAM_INFO
	.align		4
.L_23:
        /*0078*/ 	.byte	0x04, 0x17
        /*007a*/ 	.short	(.L_25 - .L_24)
.L_24:
        /*007c*/ 	.word	0x00000000
        /*0080*/ 	.short	0x0001
        /*0082*/ 	.short	0x0008
        /*0084*/ 	.byte	0x00, 0xf4, 0x21, 0x00


	//----- nvinfo : EIATTR_KPARAM_INFO
	.align		4
.L_25:
        /*0088*/ 	.byte	0x04, 0x17
        /*008a*/ 	.short	(.L_27 - .L_26)
.L_26:
        /*008c*/ 	.word	0x00000000
        /*0090*/ 	.short	0x0000
        /*0092*/ 	.short	0x0000
        /*0094*/ 	.byte	0x00, 0xf4, 0x21, 0x00


	//----- nvinfo : EIATTR_SPARSE_MMA_MASK
	.align		4
.L_27:
        /*0098*/ 	.byte	0x03, 0x50
        /*009a*/ 	.short	0x0000


	//----- nvinfo : EIATTR_MAXREG_COUNT
	.align		4
        /*009c*/ 	.byte	0x03, 0x1b
        /*009e*/ 	.short	0x00ff


	//----- nvinfo : EIATTR_EXIT_INSTR_OFFSETS
	.align		4
        /*00a0*/ 	.byte	0x04, 0x1c
        /*00a2*/ 	.short	(.L_29 - .L_28)


	//   ....[0]....
.L_28:
        /*00a4*/ 	.word	0x00000690


	//   ....[1]....
        /*00a8*/ 	.word	0x000006b0


	//----- nvinfo : EIATTR_REQNTID
	.align		4
.L_29:
        /*00ac*/ 	.byte	0x04, 0x10
        /*00ae*/ 	.short	(.L_31 - .L_30)
.L_30:
        /*00b0*/ 	.word	0x00000080
        /*00b4*/ 	.word	0x00000001
        /*00b8*/ 	.word	0x00000001


	//----- nvinfo : EIATTR_CBANK_PARAM_SIZE
	.align		4
.L_31:
        /*00bc*/ 	.byte	0x03, 0x19
        /*00be*/ 	.short	0x0044


	//----- nvinfo : EIATTR_PARAM_CBANK
	.align		4
        /*00c0*/ 	.byte	0x04, 0x0a
        /*00c2*/ 	.short	(.L_33 - .L_32)
	.align		4
.L_32:
        /*00c4*/ 	.word	index@(.nv.constant0.triton_poi_fused__unsafe_index_add_leaky_relu_mul_sub_6)
        /*00c8*/ 	.short	0x0210
        /*00ca*/ 	.short	0x0044


	//----- nvinfo : EIATTR_SW_WAR
	.align		4
.L_33:
        /*00cc*/ 	.byte	0x04, 0x36
        /*00ce*/ 	.short	(.L_35 - .L_34)
.L_34:
        /*00d0*/ 	.word	0x00000008
.L_35:


//--------------------- .nv.callgraph             --------------------------
	.section	.nv.callgraph,"",@"SHT_CUDA_CALLGRAPH"
	.align	4
	.sectionentsize	8
	.align		4
        /*0000*/ 	.word	0x00000000
	.align		4
        /*0004*/ 	.word	0xffffffff
	.align		4
        /*0008*/ 	.word	0x00000000
	.align		4
        /*000c*/ 	.word	0xfffffffe
	.align		4
        /*0010*/ 	.word	0x00000000
	.align		4
        /*0014*/ 	.word	0xfffffffd
	.align		4
        /*0018*/ 	.word	0x00000000
	.align		4
        /*001c*/ 	.word	0xfffffffc


//--------------------- .text.triton_poi_fused__unsafe_index_add_leaky_relu_mul_sub_6 --------------------------
	.section	.text.triton_poi_fused__unsafe_index_add_leaky_relu_mul_sub_6,"ax",@progbits
	.align	128
        .global         triton_poi_fused__unsafe_index_add_leaky_relu_mul_sub_6
        .type           triton_poi_fused__unsafe_index_add_leaky_relu_mul_sub_6,@function
        .size           triton_poi_fused__unsafe_index_add_leaky_relu_mul_sub_6,(.L_x_1 - triton_poi_fused__unsafe_index_add_leaky_relu_mul_sub_6)
        .other          triton_poi_fused__unsafe_index_add_leaky_relu_mul_sub_6,@"STO_CUDA_ENTRY STV_DEFAULT"
triton_poi_fused__unsafe_index_add_leaky_relu_mul_sub_6:
.text.triton_poi_fused__unsafe_index_add_leaky_relu_mul_sub_6:
[----:B------:R-:W0:Y:S01]  /*0000*/  LDC R1, c[0x0][0x28] ;  /* 0x00000a00ff017b82 */ /* 0x000e220000000800 */
[----:B------:R-:W1:Y:S07]  /*0010*/  S2R R2, SR_TID.X ;  /* 0x0000000000027919 */ /* 0x000e6e0000002100 */
[----:B------:R-:W2:Y:S01]  /*0020*/  LDC.64 R14, c[0x0][0x218] ;  /* 0x00008600ff0e7b82 */ /* 0x000ea20000000a00 */
[----:B------:R-:W-:Y:S01]  /*0030*/  CS2R R4, SRZ ;  /* 0x0000000000047805 */ /* 0x000fe2000001ff00 */
[----:B------:R-:W-:Y:S01]  /*0040*/  ULDC.64 UR4, c[0x0][0x208] ;  /* 0x0000820000047ab9 */ /* 0x000fe20000000a00 */
[----:B------:R-:W3:Y:S05]  /*0050*/  S2R R3, SR_CTAID.X ;  /* 0x0000000000037919 */ /* 0x000eea0000002500 */
[----:B------:R-:W4:Y:S08]  /*0060*/  LDC.64 R16, c[0x0][0x220] ;  /* 0x00008800ff107b82 */ /* 0x000f300000000a00 */
[----:B------:R-:W5:Y:S08]  /*0070*/  LDC.64 R8, c[0x0][0x230] ;  /* 0x00008c00ff087b82 */ /* 0x000f700000000a00 */
[----:B------:R-:W5:Y:S01]  /*0080*/  LDC.64 R6, c[0x0][0x240] ;  /* 0x00009000ff067b82 */ /* 0x000f620000000a00 */
[----:B------:R-:W-:Y:S01]  /*0090*/  CS2R R12, SRZ ;  /* 0x00000000000c7805 */ /* 0x000fe2000001ff00 */
[----:B------:R-:W-:Y:S01]  /*00a0*/  ULDC.64 UR6, c[0x0][0x228] ;  /* 0x00008a0000067ab9 */ /* 0x000fe20000000a00 */
[----:B-1----:R-:W-:-:S05]  /*00b0*/  LOP3.LUT R2, R2, 0x7f, RZ, 0xc0, !PT ;  /* 0x0000007f02027812 */ /* 0x002fca00078ec0ff */
[----:B---3--:R-:W-:-:S04]  /*00c0*/  IMAD R2, R3, 0x80, R2 ;  /* 0x0000008003027824 */ /* 0x008fc800078e0202 */
[C---:B------:R-:W-:Y:S01]  /*00d0*/  IMAD.HI R0, R2.reuse, 0x2aaaaaab, RZ ;  /* 0x2aaaaaab02007827 */ /* 0x040fe200078e02ff */
[----:B------:R-:W-:-:S04]  /*00e0*/  ISETP.GE.AND P0, PT, R2, 0x240, PT ;  /* 0x000002400200780c */ /* 0x000fc80003f06270 */
[----:B------:R-:W-:-:S05]  /*00f0*/  LEA.HI R11, R0, R0, RZ, 0x1 ;  /* 0x00000000000b7211 */ /* 0x000fca00078f08ff */
[----:B------:R-:W-:-:S05]  /*0100*/  IMAD.HI R0, R11, 0x2aaaaaab, RZ ;  /* 0x2aaaaaab0b007827 */ /* 0x000fca00078e02ff */
[----:B------:R-:W-:-:S05]  /*0110*/  LEA.HI R0, R0, R0, RZ, 0x1 ;  /* 0x0000000000007211 */ /* 0x000fca00078f08ff */
[----:B------:R-:W-:Y:S02]  /*0120*/  IMAD R3, R0, -0x6, R11 ;  /* 0xfffffffa00037824 */ /* 0x000fe400078e020b */
[----:B------:R-:W-:Y:S02]  /*0130*/  IMAD R0, R11, -0x6, R2 ;  /* 0xfffffffa0b007824 */ /* 0x000fe400078e0202 */
[----:B--2---:R-:W-:Y:S01]  /*0140*/  IMAD.WIDE R14, R3, 0x8, R14 ;  /* 0x00000008030e7825 */ /* 0x004fe200078e020e */
[----:B------:R-:W-:-:S03]  /*0150*/  CS2R R10, SRZ ;  /* 0x00000000000a7805 */ /* 0x000fc6000001ff00 */
[C---:B----4-:R-:W-:Y:S01]  /*0160*/  IMAD.WIDE R16, R0.reuse, 0x8, R16 ;  /* 0x0000000800107825 */ /* 0x050fe200078e0210 */
[----:B------:R-:W2:Y:S03]  /*0170*/  @!P0 LDG.E.EL.64 R4, desc[UR4][R14.64] ;  /* 0x000000040e048981 */ /* 0x000ea6000c2e1b00 */
[----:B-----5:R-:W-:Y:S01]  /*0180*/  IMAD.WIDE R18, R0, 0x8, R8 ;  /* 0x0000000800127825 */ /* 0x020fe200078e0208 */
[----:B------:R-:W3:Y:S01]  /*0190*/  @!P0 LDG.E.EL.64 R12, desc[UR4][R16.64] ;  /* 0x00000004100c8981 */ /* 0x000ee2000c2e1b00 */
[----:B------:R-:W-:-:S03]  /*01a0*/  CS2R R8, SRZ ;  /* 0x0000000000087805 */ /* 0x000fc6000001ff00 */
[----:B------:R-:W4:Y:S01]  /*01b0*/  @!P0 LDG.E.EL.64 R10, desc[UR4][R18.64] ;  /* 0x00000004120a8981 */ /* 0x000f22000c2e1b00 */
[----:B0-----:R-:W-:-:S05]  /*01c0*/  IMAD.WIDE R6, R3, 0x8, R6 ;  /* 0x0000000803067825 */ /* 0x001fca00078e0206 */
[----:B------:R0:W5:Y:S01]  /*01d0*/  @!P0 LDG.E.EL.64 R8, desc[UR4][R6.64] ;  /* 0x0000000406088981 */ /* 0x000162000c2e1b00 */
[----:B--2---:R-:W-:Y:S02]  /*01e0*/  IADD3 R23, P2, R4, 0x3, RZ ;  /* 0x0000000304177810 */ /* 0x004fe40007f5e0ff */
[----:B------:R-:W-:Y:S02]  /*01f0*/  ISETP.GE.AND P1, PT, R5, RZ, PT ;  /* 0x000000ff0500720c */ /* 0x000fe40003f26270 */
[----:B------:R-:W-:Y:S02]  /*0200*/  IADD3.X R25, RZ, R5, RZ, P2, !PT ;  /* 0x00000005ff197210 */ /* 0x000fe400017fe4ff */
[----:B---3--:R-:W-:Y:S02]  /*0210*/  IADD3 R21, P2, R12, 0x3, RZ ;  /* 0x000000030c157810 */ /* 0x008fe40007f5e0ff */
[----:B------:R-:W-:Y:S02]  /*0220*/  SEL R25, R25, R5, !P1 ;  /* 0x0000000519197207 */ /* 0x000fe40004800000 */
[----:B----4-:R-:W-:Y:S01]  /*0230*/  IADD3 R5, P3, R10, 0x3, RZ ;  /* 0x000000030a057810 */ /* 0x010fe20007f7e0ff */
[----:B------:R-:W-:Y:S01]  /*0240*/  IMAD.X R17, RZ, RZ, R13, P2 ;  /* 0x000000ffff117224 */ /* 0x000fe200010e060d */
[----:B------:R-:W-:Y:S01]  /*0250*/  ISETP.GE.AND P2, PT, R11, RZ, PT ;  /* 0x000000ff0b00720c */ /* 0x000fe20003f46270 */
[----:B------:R-:W-:Y:S01]  /*0260*/  IMAD R19, R25, 0xc, RZ ;  /* 0x0000000c19137824 */ /* 0x000fe200078e02ff */
[----:B0-----:R-:W-:-:S02]  /*0270*/  IADD3.X R7, RZ, R11, RZ, P3, !PT ;  /* 0x0000000bff077210 */ /* 0x001fc40001ffe4ff */
[----:B------:R-:W-:Y:S02]  /*0280*/  SEL R15, R23, R4, !P1 ;  /* 0x00000004170f7207 */ /* 0x000fe40004800000 */
[----:B------:R-:W-:Y:S02]  /*0290*/  ISETP.GE.AND P1, PT, R13, RZ, PT ;  /* 0x000000ff0d00720c */ /* 0x000fe40003f26270 */
[----:B------:R-:W-:Y:S02]  /*02a0*/  SEL R5, R5, R10, !P2 ;  /* 0x0000000a05057207 */ /* 0x000fe40005000000 */
[----:B------:R-:W-:Y:S02]  /*02b0*/  SEL R10, R7, R11, !P2 ;  /* 0x0000000b070a7207 */ /* 0x000fe40005000000 */
[----:B-----5:R-:W-:Y:S02]  /*02c0*/  IADD3 R11, P4, R8, 0x3, RZ ;  /* 0x00000003080b7810 */ /* 0x020fe40007f9e0ff */
[----:B------:R-:W-:-:S02]  /*02d0*/  SEL R12, R21, R12, !P1 ;  /* 0x0000000c150c7207 */ /* 0x000fc40004800000 */
[----:B------:R-:W-:Y:S01]  /*02e0*/  SEL R17, R17, R13, !P1 ;  /* 0x0000000d11117207 */ /* 0x000fe20004800000 */
[----:B------:R-:W-:Y:S01]  /*02f0*/  IMAD.X R13, RZ, RZ, R9, P4 ;  /* 0x000000ffff0d7224 */ /* 0x000fe200020e0609 */
[C---:B------:R-:W-:Y:S02]  /*0300*/  LEA R6, P2, R12.reuse, UR6, 0x2 ;  /* 0x000000060c067c11 */ /* 0x040fe4000f8410ff */
[----:B------:R-:W-:Y:S02]  /*0310*/  ISETP.GE.AND P1, PT, R9, RZ, PT ;  /* 0x000000ff0900720c */ /* 0x000fe40003f26270 */
[----:B------:R-:W-:Y:S02]  /*0320*/  LEA R4, P3, R5, UR6, 0x2 ;  /* 0x0000000605047c11 */ /* 0x000fe4000f8610ff */
[----:B------:R-:W-:Y:S01]  /*0330*/  LEA.HI.X R7, R12, UR7, R17, 0x2, P2 ;  /* 0x000000070c077c11 */ /* 0x000fe200090f1411 */
[----:B------:R-:W-:Y:S01]  /*0340*/  IMAD.HI R12, R2, 0x38e38e39, RZ ;  /* 0x38e38e39020c7827 */ /* 0x000fe200078e02ff */
[----:B------:R-:W-:-:S02]  /*0350*/  SEL R13, R13, R9, !P1 ;  /* 0x000000090d0d7207 */ /* 0x000fc40004800000 */
[----:B------:R-:W-:Y:S02]  /*0360*/  LEA.HI.X R5, R5, UR7, R10, 0x2, P3 ;  /* 0x0000000705057c11 */ /* 0x000fe400098f140a */
[----:B------:R-:W-:Y:S01]  /*0370*/  SEL R17, R11, R8, !P1 ;  /* 0x000000080b117207 */ /* 0x000fe20004800000 */
[----:B------:R-:W-:Y:S01]  /*0380*/  IMAD R21, R13, 0xc, RZ ;  /* 0x0000000c0d157824 */ /* 0x000fe200078e02ff */
[----:B------:R-:W-:Y:S01]  /*0390*/  SHF.R.U32.HI R13, RZ, 0x1f, R12 ;  /* 0x0000001fff0d7819 */ /* 0x000fe2000001160c */
[----:B------:R-:W-:-:S03]  /*03a0*/  IMAD.WIDE.U32 R8, R15, 0xc, R6 ;  /* 0x0000000c0f087825 */ /* 0x000fc600078e0006 */
[----:B------:R-:W-:Y:S01]  /*03b0*/  LEA.HI.SX32 R13, R12, R13, 0x1d ;  /* 0x0000000d0c0d7211 */ /* 0x000fe200078feaff */
[----:B------:R-:W-:Y:S01]  /*03c0*/  IMAD.WIDE.U32 R10, R15, 0xc, R4 ;  /* 0x0000000c0f0a7825 */ /* 0x000fe200078e0004 */
[----:B------:R-:W-:Y:S01]  /*03d0*/  HFMA2.MMA R12, -RZ, RZ, 0, 0 ;  /* 0x00000000ff0c7435 */ /* 0x000fe200000001ff */
[----:B------:R-:W0:Y:S02]  /*03e0*/  LDC.64 R14, c[0x0][0x238] ;  /* 0x00008e00ff0e7b82 */ /* 0x000e240000000a00 */
[----:B------:R-:W-:-:S04]  /*03f0*/  IMAD.WIDE.U32 R6, R17, 0xc, R6 ;  /* 0x0000000c11067825 */ /* 0x000fc800078e0006 */
[----:B------:R-:W-:Y:S01]  /*0400*/  IMAD.WIDE.U32 R16, R17, 0xc, R4 ;  /* 0x0000000c11107825 */ /* 0x000fe200078e0004 */
[----:B------:R-:W-:Y:S02]  /*0410*/  IADD3 R5, R9, R19, RZ ;  /* 0x0000001309057210 */ /* 0x000fe40007ffe0ff */
[----:B------:R-:W-:Y:S01]  /*0420*/  IADD3 R9, R19, R11, RZ ;  /* 0x0000000b13097210 */ /* 0x000fe20007ffe0ff */
[----:B------:R-:W-:Y:S01]  /*0430*/  IMAD.IADD R7, R7, 0x1, R21 ;  /* 0x0000000107077824 */ /* 0x000fe200078e0215 */
[----:B------:R-:W-:Y:S01]  /*0440*/  MOV R4, R8 ;  /* 0x0000000800047202 */ /* 0x000fe20000000f00 */
[----:B------:R-:W-:Y:S02]  /*0450*/  IMAD.IADD R17, R21, 0x1, R17 ;  /* 0x0000000115117824 */ /* 0x000fe400078e0211 */
[----:B------:R-:W-:Y:S01]  /*0460*/  IMAD.MOV.U32 R8, RZ, RZ, R10 ;  /* 0x000000ffff087224 */ /* 0x000fe200078e000a */
[----:B------:R-:W-:Y:S01]  /*0470*/  CS2R R10, SRZ ;  /* 0x00000000000a7805 */ /* 0x000fe2000001ff00 */
[----:B------:R-:W-:-:S02]  /*0480*/  IMAD R13, R13, 0x9, RZ ;  /* 0x000000090d0d7824 */ /* 0x000fc400078e02ff */
[----:B------:R-:W-:Y:S02]  /*0490*/  IMAD.MOV.U32 R21, RZ, RZ, RZ ;  /* 0x000000ffff157224 */ /* 0x000fe400078e00ff */
[----:B------:R-:W-:-:S04]  /*04a0*/  IMAD.WIDE R4, R13, 0x4, R4 ;  /* 0x000000040d047825 */ /* 0x000fc800078e0204 */
[C---:B------:R-:W-:Y:S01]  /*04b0*/  IMAD.WIDE R6, R13.reuse, 0x4, R6 ;  /* 0x000000040d067825 */ /* 0x040fe200078e0206 */
[----:B------:R1:W2:Y:S03]  /*04c0*/  @!P0 LDG.E.EL R11, desc[UR4][R4.64] ;  /* 0x00000004040b8981 */ /* 0x0002a6000c2e1900 */
[C---:B------:R-:W-:Y:S01]  /*04d0*/  IMAD.WIDE R18, R13.reuse, 0x4, R8 ;  /* 0x000000040d127825 */ /* 0x040fe200078e0208 */
[----:B------:R-:W3:Y:S01]  /*04e0*/  @!P0 LDG.E.EL R10, desc[UR4][R6.64] ;  /* 0x00000004060a8981 */ /* 0x000ee2000c2e1900 */
[----:B------:R-:W4:Y:S02]  /*04f0*/  LDC.64 R8, c[0x0][0x248] ;  /* 0x00009200ff087b82 */ /* 0x000f240000000a00 */
[----:B------:R-:W-:Y:S01]  /*0500*/  IMAD.WIDE R16, R13, 0x4, R16 ;  /* 0x000000040d107825 */ /* 0x000fe200078e0210 */
[----:B------:R-:W5:Y:S04]  /*0510*/  @!P0 LDG.E.EL R12, desc[UR4][R18.64] ;  /* 0x00000004120c8981 */ /* 0x000f68000c2e1900 */
[----:B------:R-:W5:Y:S01]  /*0520*/  @!P0 LDG.E.EL R21, desc[UR4][R16.64] ;  /* 0x0000000410158981 */ /* 0x000f62000c2e1900 */
[----:B0-----:R-:W-:Y:S01]  /*0530*/  IMAD.WIDE R14, R0, 0x4, R14 ;  /* 0x00000004000e7825 */ /* 0x001fe200078e020e */
[----:B------:R-:W-:Y:S01]  /*0540*/  MOV R0, RZ ;  /* 0x000000ff00007202 */ /* 0x000fe20000000f00 */
[----:B-1----:R-:W0:Y:S02]  /*0550*/  LDC.64 R4, c[0x0][0x210] ;  /* 0x00008400ff047b82 */ /* 0x002e240000000a00 */
[----:B------:R-:W-:-:S03]  /*0560*/  IMAD.MOV.U32 R13, RZ, RZ, RZ ;  /* 0x000000ffff0d7224 */ /* 0x000fc600078e00ff */
[----:B------:R-:W5:Y:S01]  /*0570*/  @!P0 LDG.E.EL R0, desc[UR4][R14.64] ;  /* 0x000000040e008981 */ /* 0x000f62000c2e1900 */
[----:B----4-:R-:W-:-:S05]  /*0580*/  IMAD.WIDE R8, R3, 0x4, R8 ;  /* 0x0000000403087825 */ /* 0x010fca00078e0208 */
[----:B------:R-:W4:Y:S01]  /*0590*/  @!P0 LDG.E.EL R13, desc[UR4][R8.64] ;  /* 0x00000004080d8981 */ /* 0x000f22000c2e1900 */
[----:B--2---:R-:W-:Y:S02]  /*05a0*/  FSETP.GT.AND P2, PT, R11, RZ, PT ;  /* 0x000000ff0b00720b */ /* 0x004fe40003f44000 */
[----:B---3--:R-:W-:Y:S02]  /*05b0*/  FSETP.GT.AND P1, PT, R10, RZ, PT ;  /* 0x000000ff0a00720b */ /* 0x008fe40003f24000 */
[----:B-----5:R-:W-:Y:S02]  /*05c0*/  FSETP.GT.AND P4, PT, R12, RZ, PT ;  /* 0x000000ff0c00720b */ /* 0x020fe40003f84000 */
[----:B------:R-:W-:-:S07]  /*05d0*/  FSETP.GT.AND P3, PT, R21, RZ, PT ;  /* 0x000000ff1500720b */ /* 0x000fce0003f64000 */
[----:B------:R-:W-:Y:S02]  /*05e0*/  @!P2 FMUL R11, R11, 0.20000000298023223877 ;  /* 0x3e4ccccd0b0ba820 */ /* 0x000fe40000400000 */
[----:B------:R-:W-:Y:S02]  /*05f0*/  @!P1 FMUL R10, R10, 0.20000000298023223877 ;  /* 0x3e4ccccd0a0a9820 */ /* 0x000fe40000400000 */
[----:B------:R-:W-:Y:S02]  /*0600*/  @!P4 FMUL R12, R12, 0.20000000298023223877 ;  /* 0x3e4ccccd0c0cc820 */ /* 0x000fe40000400000 */
[----:B------:R-:W-:Y:S02]  /*0610*/  @!P3 FMUL R21, R21, 0.20000000298023223877 ;  /* 0x3e4ccccd1515b820 */ /* 0x000fe40000400000 */
[----:B------:R-:W-:Y:S02]  /*0620*/  FADD R12, -R11, R12 ;  /* 0x0000000c0b0c7221 */ /* 0x000fe40000000100 */
[----:B------:R-:W-:-:S02]  /*0630*/  FADD R3, -R10, R21 ;  /* 0x000000150a037221 */ /* 0x000fc40000000100 */
[-C--:B------:R-:W-:Y:S02]  /*0640*/  FFMA R12, R12, R0.reuse, R11 ;  /* 0x000000000c0c7223 */ /* 0x080fe4000000000b */
[----:B------:R-:W-:-:S04]  /*0650*/  FFMA R3, R3, R0, R10 ;  /* 0x0000000003037223 */ /* 0x000fc8000000000a */
[----:B------:R-:W-:Y:S01]  /*0660*/  FADD R7, -R12, R3 ;  /* 0x000000030c077221 */ /* 0x000fe20000000100 */
[----:B0-----:R-:W-:-:S04]  /*0670*/  IMAD.WIDE R2, R2, 0x4, R4 ;  /* 0x0000000402027825 */ /* 0x001fc800078e0204 */
[----:B----4-:R-:W-:Y:S01]  /*0680*/  FFMA R7, R7, R13, R12 ;  /* 0x0000000d07077223 */ /* 0x010fe2000000000c */
[----:B------:R-:W-:Y:S06]  /*0690*/  @P0 EXIT ;  /* 0x000000000000094d */ /* 0x000fec0003800000 */
[----:B------:R-:W-:Y:S01]  /*06a0*/  STG.E desc[UR4][R2.64], R7 ;  /* 0x0000000702007986 */ /* 0x000fe2000c101904 */
[----:B------:R-:W-:Y:S05]  /*06b0*/  EXIT ;  /* 0x000000000000794d */ /* 0x000fea0003800000 */
.L_x_0:
[----:B------:R-:W-:-:S00]  /*06c0*/  BRA `(.L_x_0) ;  /* 0xfffffffc00fc7947 */ /* 0x000fc0000383ffff */
[----:B------:R-:W-:-:S00]  /*06d0*/  NOP ;  /* 0x0000000000007918 */ /* 0x000fc00000000000 */
        /* <DEDUP_REMOVED lines=10> */
.L_x_1:


//--------------------- .nv.constant0.triton_poi_fused__unsafe_index_add_leaky_relu_mul_sub_6 --------------------------
	.section	.nv.constant0.triton_poi_fused__unsafe_index_add_leaky_relu_mul_sub_6,"a",@progbits
	.sectionflags	@""
	.align	4
.nv.constant0.triton_poi_fused__unsafe_index_add_leaky_relu_mul_sub_6:
	.zero		596
